	.headerflags	@"EF_CUDA_TEXMODE_UNIFIED EF_CUDA_64BIT_ADDRESS EF_CUDA_ACCELERATORS EF_CUDA_SM90 EF_CUDA_VIRTUAL_SM(EF_CUDA_SM90)"
	.elftype	@"ET_EXEC"


//--------------------- .nv.info                  --------------------------
	.section	.nv.info,"",@"SHT_CUDA_INFO"
	.align	4


	//----- nvinfo : EIATTR_REGCOUNT
	.align		4
        /*0000*/ 	.byte	0x04, 0x2f
        /*0002*/ 	.short	(.L_1 - .L_0)
	.align		4
.L_0:
        /*0004*/ 	.word	index@(triton_poi_fused_clone_20)
        /*0008*/ 	.word	0x00000014


	//----- nvinfo : EIATTR_MIN_STACK_SIZE
	.align		4
.L_1:
        /*000c*/ 	.byte	0x04, 0x12
        /*000e*/ 	.short	(.L_3 - .L_2)
	.align		4
.L_2:
        /*0010*/ 	.word	index@(triton_poi_fused_clone_20)
        /*0014*/ 	.word	0x00000000


	//----- nvinfo : EIATTR_FRAME_SIZE
	.align		4
.L_3:
        /*0018*/ 	.byte	0x04, 0x11
        /*001a*/ 	.short	(.L_5 - .L_4)
	.align		4
.L_4:
        /*001c*/ 	.word	index@(triton_poi_fused_clone_20)
        /*0020*/ 	.word	0x00000000


	//----- nvinfo : EIATTR_MIN_STACK_SIZE
	.align		4
.L_5:
        /*0024*/ 	.byte	0x04, 0x12
        /*0026*/ 	.short	(.L_7 - .L_6)
	.align		4
.L_6:
        /*0028*/ 	.word	index@(triton_poi_fused_clone_20)
        /*002c*/ 	.word	0x00000000
.L_7:


//--------------------- .nv.info.triton_poi_fused_clone_20 --------------------------
	.section	.nv.info.triton_poi_fused_clone_20,"",@"SHT_CUDA_INFO"
	.sectionflags	@""
	.align	4


	//----- nvinfo : EIATTR_CUDA_API_VERSION
	.align		4
        /*0000*/ 	.byte	0x04, 0x37
        /*0002*/ 	.short	(.L_9 - .L_8)
.L_8:
        /*0004*/ 	.word	0x0000007c


	//----- nvinfo : EIATTR_KPARAM_INFO
	.align		4
.L_9:
        /*0008*/ 	.byte	0x04, 0x17
        /*000a*/ 	.short	(.L_11 - .L_10)
.L_10:
        /*000c*/ 	.word	0x00000000
        /*0010*/ 	.short	0x0004
        /*0012*/ 	.short	0x0020
        /*0014*/ 	.byte	0x00, 0xf0, 0x11, 0x00


	//----- nvinfo : EIATTR_KPARAM_INFO
	.align		4
.L_11:
        /*0018*/ 	.byte	0x04, 0x17
        /*001a*/ 	.short	(.L_13 - .L_12)
.L_12:
        /*001c*/ 	.word	0x00000000
        /*0020*/ 	.short	0x0003
        /*0022*/ 	.short	0x0018
        /*0024*/ 	.byte	0x00, 0xf4, 0x21, 0x00


	//----- nvinfo : EIATTR_KPARAM_INFO
	.align		4
.L_13:
        /*0028*/ 	.byte	0x04, 0x17
        /*002a*/ 	.short	(.L_15 - .L_14)
.L_14:
        /*002c*/ 	.word	0x00000000
        /*0030*/ 	.short	0x0002
        /*0032*/ 	.short	0x0010
        /*0034*/ 	.byte	0x00, 0xf4, 0x21, 0x00


	//----- nvinfo : EIATTR_KPARAM_INFO
	.align		4
.L_15:
        /*0038*/ 	.byte	0x04, 0x17
        /*003a*/ 	.short	(.L_17 - .L_16)
.L_16:
        /*003c*/ 	.word	0x00000000
        /*0040*/ 	.short	0x0001
        /*0042*/ 	.short	0x0008
        /*0044*/ 	.byte	0x00, 0xf4, 0x21, 0x00


	//----- nvinfo : EIATTR_KPARAM_INFO
	.align		4
.L_17:
        /*0048*/ 	.byte	0x04, 0x17
        /*004a*/ 	.short	(.L_19 - .L_18)
.L_18:
        /*004c*/ 	.word	0x00000000
        /*0050*/ 	.short	0x0000
        /*0052*/ 	.short	0x0000
        /*0054*/ 	.byte	0x00, 0xf4, 0x21, 0x00


	//----- nvinfo : EIATTR_SPARSE_MMA_MASK
	.align		4
.L_19:
        /*0058*/ 	.byte	0x03, 0x50
        /*005a*/ 	.short	0x0000


	//----- nvinfo : EIATTR_MAXREG_COUNT
	.align		4
        /*005c*/ 	.byte	0x03, 0x1b
        /*005e*/ 	.short	0x00ff


	//----- nvinfo : EIATTR_EXIT_INSTR_OFFSETS
	.align		4
        /*0060*/ 	.byte	0x04, 0x1c
        /*0062*/ 	.short	(.L_21 - .L_20)


	//   ....[0]....
.L_20:
        /*0064*/ 	.word	0x00000260


	//----- nvinfo : EIATTR_REQNTID
	.align		4
.L_21:
        /*0068*/ 	.byte	0x04, 0x10
        /*006a*/ 	.short	(.L_23 - .L_22)
.L_22:
        /*006c*/ 	.word	0x00000080
        /*0070*/ 	.word	0x00000001
        /*0074*/ 	.word	0x00000001


	//----- nvinfo : EIATTR_CBANK_PARAM_SIZE
	.align		4
.L_23:
        /*0078*/ 	.byte	0x03, 0x19
        /*007a*/ 	.short	0x0024


	//----- nvinfo : EIATTR_PARAM_CBANK
	.align		4
        /*007c*/ 	.byte	0x04, 0x0a
        /*007e*/ 	.short	(.L_25 - .L_24)
	.align		4
.L_24:
        /*0080*/ 	.word	index@(.nv.constant0.triton_poi_fused_clone_20)
        /*0084*/ 	.short	0x0210
        /*0086*/ 	.short	0x0024


	//----- nvinfo : EIATTR_SW_WAR
	.align		4
.L_25:
        /*0088*/ 	.byte	0x04, 0x36
        /*008a*/ 	.short	(.L_27 - .L_26)
.L_26:
        /*008c*/ 	.word	0x00000008
.L_27:


//--------------------- .nv.callgraph             --------------------------
	.section	.nv.callgraph,"",@"SHT_CUDA_CALLGRAPH"
	.align	4
	.sectionentsize	8
	.align		4
        /*0000*/ 	.word	0x00000000
	.align		4
        /*0004*/ 	.word	0xffffffff
	.align		4
        /*0008*/ 	.word	0x00000000
	.align		4
        /*000c*/ 	.word	0xfffffffe
	.align		4
        /*0010*/ 	.word	0x00000000
	.align		4
        /*0014*/ 	.word	0xfffffffd
	.align		4
        /*0018*/ 	.word	0x00000000
	.align		4
        /*001c*/ 	.word	0xfffffffc


//--------------------- .text.triton_poi_fused_clone_20 --------------------------
	.section	.text.triton_poi_fused_clone_20,"ax",@progbits
	.align	128
        .global         triton_poi_fused_clone_20
        .type           triton_poi_fused_clone_20,@function
        .size           triton_poi_fused_clone_20,(.L_x_1 - triton_poi_fused_clone_20)
        .other          triton_poi_fused_clone_20,@"STO_CUDA_ENTRY STV_DEFAULT"
triton_poi_fused_clone_20:
.text.triton_poi_fused_clone_20:
[----:B------:R-:W-:Y:S01]  /*0000*/  LDC R1, c[0x0][0x28] ;  /* 0x00000a00ff017b82 */ /* 0x000fe20000000800 */
[----:B------:R-:W1:Y:S07]  /*0010*/  S2R R0, SR_TID.X ;  /* 0x0000000000007919 */ /* 0x000e6e0000002100 */
[----:B------:R-:W2:Y:S01]  /*0020*/  LDC.64 R6, c[0x0][0x218] ;  /* 0x00008600ff067b82 */ /* 0x000ea20000000a00 */
[----:B------:R-:W-:Y:S01]  /*0030*/  ULDC.64 UR4, c[0x0][0x208] ;  /* 0x0000820000047ab9 */ /* 0x000fe20000000a00 */
[----:B------:R-:W3:Y:S06]  /*0040*/  S2R R3, SR_CTAID.X ;  /* 0x0000000000037919 */ /* 0x000eec0000002500 */
[----:B------:R-:W4:Y:S01]  /*0050*/  LDC.64 R4, c[0x0][0x220] ;  /* 0x00008800ff047b82 */ /* 0x000f220000000a00 */
[----:B-1----:R-:W-:-:S04]  /*0060*/  SHF.L.U32 R0, R0, 0x1, RZ ;  /* 0x0000000100007819 */ /* 0x002fc800000006ff */
[----:B------:R-:W-:-:S04]  /*0070*/  LOP3.LUT R0, R0, 0xfe, RZ, 0xc0, !PT ;  /* 0x000000fe00007812 */ /* 0x000fc800078ec0ff */
[----:B---3--:R-:W-:Y:S02]  /*0080*/  LEA R0, R3, R0, 0x8 ;  /* 0x0000000003007211 */ /* 0x008fe400078e40ff */
[----:B------:R-:W1:Y:S03]  /*0090*/  LDC.64 R2, c[0x0][0x210] ;  /* 0x00008400ff027b82 */ /* 0x000e660000000a00 */
[----:B------:R-:W-:-:S05]  /*00a0*/  IMAD.HI R8, R0, 0x2aaaaaab, RZ ;  /* 0x2aaaaaab00087827 */ /* 0x000fca00078e02ff */
[----:B------:R-:W-:-:S04]  /*00b0*/  SHF.R.U32.HI R9, RZ, 0x1f, R8 ;  /* 0x0000001fff097819 */ /* 0x000fc80000011608 */
[CC--:B------:R-:W-:Y:S02]  /*00c0*/  LEA.HI.SX32 R12, R8.reuse, R9.reuse, 0x17 ;  /* 0x00000009080c7211 */ /* 0x0c0fe400078fbaff */
[-C--:B------:R-:W-:Y:S02]  /*00d0*/  LEA.HI.SX32 R11, R8, R9.reuse, 0x19 ;  /* 0x00000009080b7211 */ /* 0x080fe400078fcaff */
[----:B------:R-:W-:Y:S02]  /*00e0*/  LEA.HI R10, R12, R12, RZ, 0x1 ;  /* 0x0000000c0c0a7211 */ /* 0x000fe400078f08ff */
[----:B------:R-:W-:Y:S02]  /*00f0*/  LEA.HI.SX32 R17, R8, R9, 0x16 ;  /* 0x0000000908117211 */ /* 0x000fe400078fb2ff */
[----:B------:R-:W-:Y:S01]  /*0100*/  LOP3.LUT R15, R10, 0xfffffe, RZ, 0xc0, !PT ;  /* 0x00fffffe0a0f7812 */ /* 0x000fe200078ec0ff */
[C---:B------:R-:W-:Y:S01]  /*0110*/  IMAD R10, R11.reuse, -0x300, R0 ;  /* 0xfffffd000b0a7824 */ /* 0x040fe200078e0200 */
[----:B------:R-:W-:-:S02]  /*0120*/  LEA.HI R13, R11, R11, RZ, 0x2 ;  /* 0x0000000b0b0d7211 */ /* 0x000fc400078f10ff */
[----:B------:R-:W-:Y:S01]  /*0130*/  IADD3 R15, R12, -R15, RZ ;  /* 0x8000000f0c0f7210 */ /* 0x000fe20007ffe0ff */
[----:B------:R-:W-:Y:S01]  /*0140*/  IMAD R10, R17, 0x1800, R10 ;  /* 0x00001800110a7824 */ /* 0x000fe200078e020a */
[----:B------:R-:W-:Y:S02]  /*0150*/  LOP3.LUT R12, R13, 0x7ffffc, RZ, 0xc0, !PT ;  /* 0x007ffffc0d0c7812 */ /* 0x000fe400078ec0ff */
[----:B------:R-:W-:Y:S01]  /*0160*/  LEA.HI R9, R8, R9, RZ, 0x1b ;  /* 0x0000000908097211 */ /* 0x000fe200078fd8ff */
[----:B------:R-:W-:Y:S01]  /*0170*/  IMAD R15, R15, 0x300, R10 ;  /* 0x000003000f0f7824 */ /* 0x000fe200078e020a */
[----:B------:R-:W-:-:S03]  /*0180*/  IADD3 R12, R11, -R12, RZ ;  /* 0x8000000c0b0c7210 */ /* 0x000fc60007ffe0ff */
[----:B------:R-:W-:Y:S02]  /*0190*/  IMAD R9, R9, -0xc0, R0 ;  /* 0xffffff4009097824 */ /* 0x000fe400078e0200 */
[----:B------:R-:W-:Y:S02]  /*01a0*/  IMAD R15, R12, 0x600, R15 ;  /* 0x000006000c0f7824 */ /* 0x000fe400078e020f */
[----:B--2---:R-:W-:-:S04]  /*01b0*/  IMAD.WIDE R6, R9, 0x4, R6 ;  /* 0x0000000409067825 */ /* 0x004fc800078e0206 */
[----:B----4-:R-:W-:Y:S02]  /*01c0*/  IMAD.WIDE R4, R9, 0x4, R4 ;  /* 0x0000000409047825 */ /* 0x010fe400078e0204 */
[----:B------:R-:W2:Y:S01]  /*01d0*/  LDG.E.EL.64 R6, desc[UR4][R6.64] ;  /* 0x0000000406067981 */ /* 0x000ea2000c2e1b00 */
[----:B------:R-:W3:Y:S01]  /*01e0*/  LDC.64 R8, c[0x0][0x228] ;  /* 0x00008a00ff087b82 */ /* 0x000ee20000000a00 */
[----:B-1----:R-:W-:Y:S02]  /*01f0*/  IMAD.WIDE R2, R15, 0x4, R2 ;  /* 0x000000040f027825 */ /* 0x002fe400078e0202 */
[----:B------:R-:W2:Y:S04]  /*0200*/  LDG.E.EL.64 R4, desc[UR4][R4.64] ;  /* 0x0000000404047981 */ /* 0x000ea8000c2e1b00 */
[----:B------:R-:W2:Y:S01]  /*0210*/  LDG.E.64 R2, desc[UR4][R2.64] ;  /* 0x0000000402027981 */ /* 0x000ea2000c1e1b00 */
[----:B---3--:R-:W-:-:S04]  /*0220*/  IMAD.WIDE R8, R0, 0x4, R8 ;  /* 0x0000000400087825 */ /* 0x008fc800078e0208 */
[----:B--2---:R-:W-:Y:S01]  /*0230*/  FFMA R10, R2, R6, R4 ;  /* 0x00000006020a7223 */ /* 0x004fe20000000004 */
[----:B------:R-:W-:-:S05]  /*0240*/  FFMA R11, R3, R7, R5 ;  /* 0x00000007030b7223 */ /* 0x000fca0000000005 */
[----:B------:R-:W-:Y:S01]  /*0250*/  STG.E.64 desc[UR4][R8.64], R10 ;  /* 0x0000000a08007986 */ /* 0x000fe2000c101b04 */
[----:B------:R-:W-:Y:S05]  /*0260*/  EXIT ;  /* 0x000000000000794d */ /* 0x000fea0003800000 */
.L_x_0:
[----:B------:R-:W-:-:S00]  /*0270*/  BRA `(.L_x_0) ;  /* 0xfffffffc00fc7947 */ /* 0x000fc0000383ffff */
[----:B------:R-:W-:-:S00]  /*0280*/  NOP ;  /* 0x0000000000007918 */ /* 0x000fc00000000000 */
[----:B------:R-:W-:-:S00]  /*0290*/  NOP ;  /* 0x0000000000007918 */ /* 0x000fc00000000000 */
[----:B------:R-:W-:-:S00]  /*02a0*/  NOP ;  /* 0x0000000000007918 */ /* 0x000fc00000000000 */
[----:B------:R-:W-:-:S00]  /*02b0*/  NOP ;  /* 0x0000000000007918 */ /* 0x000fc00000000000 */
[----:B------:R-:W-:-:S00]  /*02c0*/  NOP ;  /* 0x0000000000007918 */ /* 0x000fc00000000000 */
[----:B------:R-:W-:-:S00]  /*02d0*/  NOP ;  /* 0x0000000000007918 */ /* 0x000fc00000000000 */
[----:B------:R-:W-:-:S00]  /*02e0*/  NOP ;  /* 0x0000000000007918 */ /* 0x000fc00000000000 */
[----:B------:R-:W-:-:S00]  /*02f0*/  NOP ;  /* 0x0000000000007918 */ /* 0x000fc00000000000 */
.L_x_1:


//--------------------- .nv.constant0.triton_poi_fused_clone_20 --------------------------
	.section	.nv.constant0.triton_poi_fused_clone_20,"a",@progbits
	.sectionflags	@""
	.align	4
.nv.constant0.triton_poi_fused_clone_20:
	.zero		564
